//
// Generated by NVIDIA NVVM Compiler
//
// Compiler Build ID: CL-36424714
// Cuda compilation tools, release 13.0, V13.0.88
// Based on NVVM 20.0.0
//

.version 9.0
.target sm_100
.address_size 64

	// .globl	_Z9getCorMatPiiiiiiS_

.visible .entry _Z9getCorMatPiiiiiiS_(
	.param .u64 .ptr .align 1 _Z9getCorMatPiiiiiiS__param_0,
	.param .u32 _Z9getCorMatPiiiiiiS__param_1,
	.param .u32 _Z9getCorMatPiiiiiiS__param_2,
	.param .u32 _Z9getCorMatPiiiiiiS__param_3,
	.param .u32 _Z9getCorMatPiiiiiiS__param_4,
	.param .u32 _Z9getCorMatPiiiiiiS__param_5,
	.param .u64 .ptr .align 1 _Z9getCorMatPiiiiiiS__param_6
)
{
	.reg .pred 	%p<5>;
	.reg .b32 	%r<18>;
	.reg .b32 	%f<3>;
	.reg .b64 	%rd<11>;

	ld.param.u64 	%rd1, [_Z9getCorMatPiiiiiiS__param_0];
	ld.param.u32 	%r2, [_Z9getCorMatPiiiiiiS__param_1];
	ld.param.u32 	%r5, [_Z9getCorMatPiiiiiiS__param_2];
	ld.param.u32 	%r3, [_Z9getCorMatPiiiiiiS__param_3];
	ld.param.u32 	%r4, [_Z9getCorMatPiiiiiiS__param_4];
	ld.param.u32 	%r6, [_Z9getCorMatPiiiiiiS__param_5];
	ld.param.u64 	%rd2, [_Z9getCorMatPiiiiiiS__param_6];
	mov.u32 	%r7, %tid.x;
	mov.u32 	%r8, %ntid.x;
	mov.u32 	%r9, %ctaid.x;
	mad.lo.s32 	%r1, %r8, %r9, %r7;
	mul.lo.s32 	%r10, %r3, %r5;
	setp.ge.s32 	%p1, %r1, %r10;
	setp.ne.s32 	%p2, %r6, 0;
	or.pred  	%p3, %p1, %p2;
	@%p3 bra 	$L__BB0_3;
	add.s32 	%r11, %r4, %r1;
	div.s32 	%r12, %r11, %r3;
	cvt.rn.f32.s32 	%f1, %r12;
	div.s32 	%r13, %r1, %r3;
	cvt.rn.f32.s32 	%f2, %r13;
	setp.neu.f32 	%p4, %f1, %f2;
	@%p4 bra 	$L__BB0_3;
	cvta.to.global.u64 	%rd3, %rd1;
	mul.wide.s32 	%rd4, %r1, 4;
	add.s64 	%rd5, %rd3, %rd4;
	ld.global.u32 	%r14, [%rd5];
	mul.wide.s32 	%rd6, %r4, 4;
	add.s64 	%rd7, %rd5, %rd6;
	ld.global.u32 	%r15, [%rd7];
	mad.lo.s32 	%r16, %r14, %r2, %r15;
	cvta.to.global.u64 	%rd8, %rd2;
	mul.wide.s32 	%rd9, %r16, 4;
	add.s64 	%rd10, %rd8, %rd9;
	atom.global.add.u32 	%r17, [%rd10], 1;
$L__BB0_3:
	ret;

}


// ===== COMPILED SASS (sm_100) =====

	.target	sm_100

	.elftype	@"ET_EXEC"


//--------------------- .note.nv.tkinfo           --------------------------
	.section	.note.nv.tkinfo,"",@"SHT_NOTE"
	.sectionflags	@"SHF_NOTE_NV_TKINFO"
	.tkinfo
        /*0018*/ 	.word	0x00000002
        /*0030*/ 	.string	""
        /*0030*/ 	.string	"ptxas"
        /*0030*/ 	.string	"Cuda compilation tools, release 13.0, V13.0.88"
        /*0030*/ 	.string	"Build cuda_13.0.r13.0/compiler.36424714_0"
        /*0030*/ 	.string	"-arch sm_100 -m 64 "



//--------------------- .note.nv.cuinfo           --------------------------
	.section	.note.nv.cuinfo,"",@"SHT_NOTE"
	.sectionflags	@"SHF_NOTE_NV_CUINFO"
        /*0018*/ 	.short	0x0002
        /*001a*/ 	.short	0x0064
        /*001c*/ 	.short	0x0082
	.zero		2


//--------------------- .nv.info                  --------------------------
	.section	.nv.info,"",@"SHT_CUDA_INFO"
	.align	4


	//----- nvinfo : EIATTR_REGCOUNT
	.align		4
        /*0000*/ 	.byte	0x04, 0x2f
        /*0002*/ 	.short	(.L_1 - .L_0)
	.align		4
.L_0:
        /*0004*/ 	.word	index@(_Z9getCorMatPiiiiiiS_)
        /*0008*/ 	.word	0x0000000e


	//----- nvinfo : EIATTR_FRAME_SIZE
	.align		4
.L_1:
        /*000c*/ 	.byte	0x04, 0x11
        /*000e*/ 	.short	(.L_3 - .L_2)
	.align		4
.L_2:
        /*0010*/ 	.word	index@(_Z9getCorMatPiiiiiiS_)
        /*0014*/ 	.word	0x00000000


	//----- nvinfo : EIATTR_MIN_STACK_SIZE
	.align		4
.L_3:
        /*0018*/ 	.byte	0x04, 0x12
        /*001a*/ 	.short	(.L_5 - .L_4)
	.align		4
.L_4:
        /*001c*/ 	.word	index@(_Z9getCorMatPiiiiiiS_)
        /*0020*/ 	.word	0x00000000
.L_5:


//--------------------- .nv.compat                --------------------------
	.section	.nv.compat,"",@"SHT_CUDA_COMPAT_INFO"
	.align	4
        /*0000*/ 	.byte	0x02, 0x09, 0x00, 0x00, 0x02, 0x02, 0x01, 0x00, 0x02, 0x05, 0x05, 0x00, 0x03, 0x07, 0x01, 0x01
        /*0010*/ 	.byte	0x02, 0x03, 0x00, 0x00, 0x02, 0x06, 0x01, 0x00, 0x04, 0x0b, 0x08, 0x00, 0x09, 0x00, 0x00, 0x00
        /*0020*/ 	.byte	0x00, 0x00, 0x00, 0x00


//--------------------- .nv.info._Z9getCorMatPiiiiiiS_ --------------------------
	.section	.nv.info._Z9getCorMatPiiiiiiS_,"",@"SHT_CUDA_INFO"
	.sectionflags	@""
	.align	4


	//----- nvinfo : EIATTR_CUDA_API_VERSION
	.align		4
        /*0000*/ 	.byte	0x04, 0x37
        /*0002*/ 	.short	(.L_7 - .L_6)
.L_6:
        /*0004*/ 	.word	0x00000082


	//----- nvinfo : EIATTR_KPARAM_INFO
	.align		4
.L_7:
        /*0008*/ 	.byte	0x04, 0x17
        /*000a*/ 	.short	(.L_9 - .L_8)
.L_8:
        /*000c*/ 	.word	0x00000000
        /*0010*/ 	.short	0x0006
        /*0012*/ 	.short	0x0020
        /*0014*/ 	.byte	0x00, 0xf5, 0x21, 0x00


	//----- nvinfo : EIATTR_KPARAM_INFO
	.align		4
.L_9:
        /*0018*/ 	.byte	0x04, 0x17
        /*001a*/ 	.short	(.L_11 - .L_10)
.L_10:
        /*001c*/ 	.word	0x00000000
        /*0020*/ 	.short	0x0005
        /*0022*/ 	.short	0x0018
        /*0024*/ 	.byte	0x00, 0xf0, 0x11, 0x00


	//----- nvinfo : EIATTR_KPARAM_INFO
	.align		4
.L_11:
        /*0028*/ 	.byte	0x04, 0x17
        /*002a*/ 	.short	(.L_13 - .L_12)
.L_12:
        /*002c*/ 	.word	0x00000000
        /*0030*/ 	.short	0x0004
        /*0032*/ 	.short	0x0014
        /*0034*/ 	.byte	0x00, 0xf0, 0x11, 0x00


	//----- nvinfo : EIATTR_KPARAM_INFO
	.align		4
.L_13:
        /*0038*/ 	.byte	0x04, 0x17
        /*003a*/ 	.short	(.L_15 - .L_14)
.L_14:
        /*003c*/ 	.word	0x00000000
        /*0040*/ 	.short	0x0003
        /*0042*/ 	.short	0x0010
        /*0044*/ 	.byte	0x00, 0xf0, 0x11, 0x00


	//----- nvinfo : EIATTR_KPARAM_INFO
	.align		4
.L_15:
        /*0048*/ 	.byte	0x04, 0x17
        /*004a*/ 	.short	(.L_17 - .L_16)
.L_16:
        /*004c*/ 	.word	0x00000000
        /*0050*/ 	.short	0x0002
        /*0052*/ 	.short	0x000c
        /*0054*/ 	.byte	0x00, 0xf0, 0x11, 0x00


	//----- nvinfo : EIATTR_KPARAM_INFO
	.align		4
.L_17:
        /*0058*/ 	.byte	0x04, 0x17
        /*005a*/ 	.short	(.L_19 - .L_18)
.L_18:
        /*005c*/ 	.word	0x00000000
        /*0060*/ 	.short	0x0001
        /*0062*/ 	.short	0x0008
        /*0064*/ 	.byte	0x00, 0xf0, 0x11, 0x00


	//----- nvinfo : EIATTR_KPARAM_INFO
	.align		4
.L_19:
        /*0068*/ 	.byte	0x04, 0x17
        /*006a*/ 	.short	(.L_21 - .L_20)
.L_20:
        /*006c*/ 	.word	0x00000000
        /*0070*/ 	.short	0x0000
        /*0072*/ 	.short	0x0000
        /*0074*/ 	.byte	0x00, 0xf5, 0x21, 0x00


	//----- nvinfo : EIATTR_SPARSE_MMA_MASK
	.align		4
.L_21:
        /*0078*/ 	.byte	0x03, 0x50
        /*007a*/ 	.short	0x0000


	//----- nvinfo : EIATTR_MAXREG_COUNT
	.align		4
        /*007c*/ 	.byte	0x03, 0x1b
        /*007e*/ 	.short	0x00ff


	//----- nvinfo : EIATTR_MERCURY_ISA_VERSION
	.align		4
        /*0080*/ 	.byte	0x03, 0x5f
        /*0082*/ 	.short	0x0101


	//----- nvinfo : EIATTR_VRC_CTA_INIT_COUNT
	.align		4
        /*0084*/ 	.byte	0x02, 0x4a
	.zero		1
	.zero		1


	//----- nvinfo : EIATTR_EXIT_INSTR_OFFSETS
	.align		4
        /*0088*/ 	.byte	0x04, 0x1c
        /*008a*/ 	.short	(.L_23 - .L_22)


	//   ....[0]....
.L_22:
        /*008c*/ 	.word	0x000000b0


	//   ....[1]....
        /*0090*/ 	.word	0x00000360


	//   ....[2]....
        /*0094*/ 	.word	0x00000430


	//----- nvinfo : EIATTR_CBANK_PARAM_SIZE
	.align		4
.L_23:
        /*0098*/ 	.byte	0x03, 0x19
        /*009a*/ 	.short	0x0028


	//----- nvinfo : EIATTR_PARAM_CBANK
	.align		4
        /*009c*/ 	.byte	0x04, 0x0a
        /*009e*/ 	.short	(.L_25 - .L_24)
	.align		4
.L_24:
        /*00a0*/ 	.word	index@(.nv.constant0._Z9getCorMatPiiiiiiS_)
        /*00a4*/ 	.short	0x0380
        /*00a6*/ 	.short	0x0028


	//----- nvinfo : EIATTR_SW_WAR
	.align		4
.L_25:
        /*00a8*/ 	.byte	0x04, 0x36
        /*00aa*/ 	.short	(.L_27 - .L_26)
.L_26:
        /*00ac*/ 	.word	0x00000008
.L_27:


//--------------------- .nv.callgraph             --------------------------
	.section	.nv.callgraph,"",@"SHT_CUDA_CALLGRAPH"
	.align	4
	.sectionentsize	8
	.align		4
        /*0000*/ 	.word	0x00000000
	.align		4
        /*0004*/ 	.word	0xffffffff
	.align		4
        /*0008*/ 	.word	0x00000000
	.align		4
        /*000c*/ 	.word	0xfffffffe
	.align		4
        /*0010*/ 	.word	0x00000000
	.align		4
        /*0014*/ 	.word	0xfffffffd
	.align		4
        /*0018*/ 	.word	0x00000000
	.align		4
        /*001c*/ 	.word	0xfffffffc


//--------------------- .text._Z9getCorMatPiiiiiiS_ --------------------------
	.section	.text._Z9getCorMatPiiiiiiS_,"ax",@progbits
	.align	128
        .global         _Z9getCorMatPiiiiiiS_
        .type           _Z9getCorMatPiiiiiiS_,@function
        .size           _Z9getCorMatPiiiiiiS_,(.L_x_1 - _Z9getCorMatPiiiiiiS_)
        .other          _Z9getCorMatPiiiiiiS_,@"STO_CUDA_ENTRY STV_DEFAULT"
_Z9getCorMatPiiiiiiS_:
.text._Z9getCorMatPiiiiiiS_:
[----:B------:R-:W-:Y:S01]  /*0000*/  LDC R1, c[0x0][0x37c] ;  /* 0x0000df00ff017b82 */ /* 0x000fe20000000800 */
[----:B------:R-:W0:Y:S07]  /*0010*/  S2R R0, SR_TID.X ;  /* 0x0000000000007919 */ /* 0x000e2e0000002100 */
[----:B------:R-:W1:Y:S01]  /*0020*/  LDC R5, c[0x0][0x390] ;  /* 0x0000e400ff057b82 */ /* 0x000e620000000800 */
[----:B------:R-:W0:Y:S01]  /*0030*/  LDCU UR4, c[0x0][0x360] ;  /* 0x00006c00ff0477ac */ /* 0x000e220008000800 */
[----:B------:R-:W0:Y:S01]  /*0040*/  S2R R3, SR_CTAID.X ;  /* 0x0000000000037919 */ /* 0x000e220000002500 */
[----:B------:R-:W1:Y:S01]  /*0050*/  LDCU UR5, c[0x0][0x38c] ;  /* 0x00007180ff0577ac */ /* 0x000e620008000800 */
[----:B------:R-:W2:Y:S02]  /*0060*/  LDCU UR6, c[0x0][0x398] ;  /* 0x00007300ff0677ac */ /* 0x000ea40008000800 */
[----:B--2---:R-:W-:Y:S01]  /*0070*/  ISETP.NE.AND P0, PT, RZ, UR6, PT ;  /* 0x00000006ff007c0c */ /* 0x004fe2000bf05270 */
[----:B0-----:R-:W-:-:S02]  /*0080*/  IMAD R0, R3, UR4, R0 ;  /* 0x0000000403007c24 */ /* 0x001fc4000f8e0200 */
[----:B-1----:R-:W-:-:S05]  /*0090*/  IMAD R3, R5, UR5, RZ ;  /* 0x0000000505037c24 */ /* 0x002fca000f8e02ff */
[----:B------:R-:W-:-:S13]  /*00a0*/  ISETP.GE.OR P0, PT, R0, R3, P0 ;  /* 0x000000030000720c */ /* 0x000fda0000706670 */
[----:B------:R-:W-:Y:S05]  /*00b0*/  @P0 EXIT ;  /* 0x000000000000094d */ /* 0x000fea0003800000 */
[----:B------:R-:W-:Y:S01]  /*00c0*/  IABS R9, R5 ;  /* 0x0000000500097213 */ /* 0x000fe20000000000 */
[----:B------:R-:W0:Y:S03]  /*00d0*/  LDC R3, c[0x0][0x394] ;  /* 0x0000e500ff037b82 */ /* 0x000e260000000800 */
[----:B------:R-:W1:Y:S08]  /*00e0*/  I2F.RP R4, R9 ;  /* 0x0000000900047306 */ /* 0x000e700000209400 */
[----:B-1----:R-:W1:Y:S01]  /*00f0*/  MUFU.RCP R4, R4 ;  /* 0x0000000400047308 */ /* 0x002e620000001000 */
[----:B0-----:R-:W-:-:S02]  /*0100*/  IMAD.IADD R2, R0, 0x1, R3 ;  /* 0x0000000100027824 */ /* 0x001fc400078e0203 */
[----:B-1----:R-:W-:-:S03]  /*0110*/  VIADD R6, R4, 0xffffffe ;  /* 0x0ffffffe04067836 */ /* 0x002fc60000000000 */
[----:B------:R-:W-:Y:S02]  /*0120*/  IABS R4, R2 ;  /* 0x0000000200047213 */ /* 0x000fe40000000000 */
[-C--:B------:R-:W-:Y:S01]  /*0130*/  LOP3.LUT R2, R2, R5.reuse, RZ, 0x3c, !PT ;  /* 0x0000000502027212 */ /* 0x080fe200078e3cff */
[----:B------:R0:W1:Y:S03]  /*0140*/  F2I.FTZ.U32.TRUNC.NTZ R7, R6 ;  /* 0x0000000600077305 */ /* 0x000066000021f000 */
[----:B------:R-:W-:Y:S02]  /*0150*/  ISETP.GE.AND P1, PT, R2, RZ, PT ;  /* 0x000000ff0200720c */ /* 0x000fe40003f26270 */
[----:B------:R-:W-:Y:S01]  /*0160*/  LOP3.LUT R2, RZ, R5, RZ, 0x33, !PT ;  /* 0x00000005ff027212 */ /* 0x000fe200078e33ff */
[----:B0-----:R-:W-:Y:S02]  /*0170*/  HFMA2 R6, -RZ, RZ, 0, 0 ;  /* 0x00000000ff067431 */ /* 0x001fe400000001ff */
[----:B-1----:R-:W-:-:S04]  /*0180*/  IMAD.MOV R8, RZ, RZ, -R7 ;  /* 0x000000ffff087224 */ /* 0x002fc800078e0a07 */
[----:B------:R-:W-:Y:S01]  /*0190*/  IMAD R11, R8, R9, RZ ;  /* 0x00000009080b7224 */ /* 0x000fe200078e02ff */
[----:B------:R-:W-:-:S03]  /*01a0*/  IABS R8, R0 ;  /* 0x0000000000087213 */ /* 0x000fc60000000000 */
[----:B------:R-:W-:-:S06]  /*01b0*/  IMAD.HI.U32 R7, R7, R11, R6 ;  /* 0x0000000b07077227 */ /* 0x000fcc00078e0006 */
[----:B------:R-:W-:-:S04]  /*01c0*/  IMAD.HI.U32 R6, R7, R8, RZ ;  /* 0x0000000807067227 */ /* 0x000fc800078e00ff */
[----:B------:R-:W-:-:S04]  /*01d0*/  IMAD.HI.U32 R7, R7, R4, RZ ;  /* 0x0000000407077227 */ /* 0x000fc800078e00ff */
[----:B------:R-:W-:Y:S02]  /*01e0*/  IMAD.MOV R10, RZ, RZ, -R7 ;  /* 0x000000ffff0a7224 */ /* 0x000fe400078e0a07 */
[----:B------:R-:W-:Y:S02]  /*01f0*/  IMAD.MOV R11, RZ, RZ, -R6 ;  /* 0x000000ffff0b7224 */ /* 0x000fe400078e0a06 */
[C---:B------:R-:W-:Y:S02]  /*0200*/  IMAD R4, R9.reuse, R10, R4 ;  /* 0x0000000a09047224 */ /* 0x040fe400078e0204 */
[----:B------:R-:W-:-:S03]  /*0210*/  IMAD R8, R9, R11, R8 ;  /* 0x0000000b09087224 */ /* 0x000fc600078e0208 */
[C---:B------:R-:W-:Y:S02]  /*0220*/  ISETP.GT.U32.AND P4, PT, R9.reuse, R4, PT ;  /* 0x000000040900720c */ /* 0x040fe40003f84070 */
[----:B------:R-:W-:-:S11]  /*0230*/  ISETP.GT.U32.AND P5, PT, R9, R8, PT ;  /* 0x000000080900720c */ /* 0x000fd60003fa4070 */
[----:B------:R-:W-:Y:S01]  /*0240*/  @!P4 IMAD.IADD R4, R4, 0x1, -R9 ;  /* 0x000000010404c824 */ /* 0x000fe200078e0a09 */
[----:B------:R-:W-:Y:S01]  /*0250*/  @!P4 IADD3 R7, PT, PT, R7, 0x1, RZ ;  /* 0x000000010707c810 */ /* 0x000fe20007ffe0ff */
[----:B------:R-:W-:Y:S01]  /*0260*/  @!P5 VIADD R6, R6, 0x1 ;  /* 0x000000010606d836 */ /* 0x000fe20000000000 */
[-C--:B------:R-:W-:Y:S02]  /*0270*/  @!P5 IADD3 R8, PT, PT, R8, -R9.reuse, RZ ;  /* 0x800000090808d210 */ /* 0x080fe40007ffe0ff */
[-C--:B------:R-:W-:Y:S02]  /*0280*/  ISETP.GE.U32.AND P2, PT, R4, R9.reuse, PT ;  /* 0x000000090400720c */ /* 0x080fe40003f46070 */
[----:B------:R-:W-:Y:S02]  /*0290*/  ISETP.GE.U32.AND P3, PT, R8, R9, PT ;  /* 0x000000090800720c */ /* 0x000fe40003f66070 */
[----:B------:R-:W-:-:S04]  /*02a0*/  LOP3.LUT R4, R0, R5, RZ, 0x3c, !PT ;  /* 0x0000000500047212 */ /* 0x000fc800078e3cff */
[----:B------:R-:W-:-:S05]  /*02b0*/  ISETP.GE.AND P0, PT, R4, RZ, PT ;  /* 0x000000ff0400720c */ /* 0x000fca0003f06270 */
[----:B------:R-:W-:Y:S01]  /*02c0*/  @P2 VIADD R7, R7, 0x1 ;  /* 0x0000000107072836 */ /* 0x000fe20000000000 */
[----:B------:R-:W-:Y:S01]  /*02d0*/  ISETP.NE.AND P2, PT, R5, RZ, PT ;  /* 0x000000ff0500720c */ /* 0x000fe20003f45270 */
[----:B------:R-:W-:Y:S02]  /*02e0*/  @P3 VIADD R6, R6, 0x1 ;  /* 0x0000000106063836 */ /* 0x000fe40000000000 */
[----:B------:R-:W-:-:S04]  /*02f0*/  @!P1 IMAD.MOV R7, RZ, RZ, -R7 ;  /* 0x000000ffff079224 */ /* 0x000fc800078e0a07 */
[----:B------:R-:W-:-:S04]  /*0300*/  @!P0 IADD3 R6, PT, PT, -R6, RZ, RZ ;  /* 0x000000ff06068210 */ /* 0x000fc80007ffe1ff */
[C---:B------:R-:W-:Y:S02]  /*0310*/  SEL R6, R2.reuse, R6, !P2 ;  /* 0x0000000602067207 */ /* 0x040fe40005000000 */
[----:B------:R-:W-:Y:S02]  /*0320*/  SEL R2, R2, R7, !P2 ;  /* 0x0000000702027207 */ /* 0x000fe40005000000 */
[----:B------:R-:W-:Y:S02]  /*0330*/  I2FP.F32.S32 R6, R6 ;  /* 0x0000000600067245 */ /* 0x000fe40000201400 */
[----:B------:R-:W-:-:S04]  /*0340*/  I2FP.F32.S32 R5, R2 ;  /* 0x0000000200057245 */ /* 0x000fc80000201400 */
[----:B------:R-:W-:-:S13]  /*0350*/  FSETP.NEU.AND P0, PT, R5, R6, PT ;  /* 0x000000060500720b */ /* 0x000fda0003f0d000 */
[----:B------:R-:W-:Y:S05]  /*0360*/  @P0 EXIT ;  /* 0x000000000000094d */ /* 0x000fea0003800000 */
[----:B------:R-:W0:Y:S01]  /*0370*/  LDC.64 R4, c[0x0][0x380] ;  /* 0x0000e000ff047b82 */ /* 0x000e220000000a00 */
[----:B------:R-:W1:Y:S01]  /*0380*/  LDCU.64 UR4, c[0x0][0x358] ;  /* 0x00006b00ff0477ac */ /* 0x000e620008000a00 */
[----:B------:R-:W2:Y:S06]  /*0390*/  LDCU UR6, c[0x0][0x388] ;  /* 0x00007100ff0677ac */ /* 0x000eac0008000800 */
[----:B------:R-:W3:Y:S01]  /*03a0*/  LDC.64 R6, c[0x0][0x3a0] ;  /* 0x0000e800ff067b82 */ /* 0x000ee20000000a00 */
[----:B0-----:R-:W-:-:S04]  /*03b0*/  IMAD.WIDE R4, R0, 0x4, R4 ;  /* 0x0000000400047825 */ /* 0x001fc800078e0204 */
[----:B------:R-:W-:Y:S02]  /*03c0*/  IMAD.WIDE R2, R3, 0x4, R4 ;  /* 0x0000000403027825 */ /* 0x000fe400078e0204 */
[----:B-1----:R-:W2:Y:S04]  /*03d0*/  LDG.E R4, desc[UR4][R4.64] ;  /* 0x0000000404047981 */ /* 0x002ea8000c1e1900 */
[----:B------:R-:W2:Y:S01]  /*03e0*/  LDG.E R3, desc[UR4][R2.64] ;  /* 0x0000000402037981 */ /* 0x000ea2000c1e1900 */
[----:B------:R-:W-:Y:S01]  /*03f0*/  MOV R11, 0x1 ;  /* 0x00000001000b7802 */ /* 0x000fe20000000f00 */
[----:B--2---:R-:W-:-:S04]  /*0400*/  IMAD R9, R4, UR6, R3 ;  /* 0x0000000604097c24 */ /* 0x004fc8000f8e0203 */
[----:B---3--:R-:W-:-:S05]  /*0410*/  IMAD.WIDE R6, R9, 0x4, R6 ;  /* 0x0000000409067825 */ /* 0x008fca00078e0206 */
[----:B------:R-:W-:Y:S01]  /*0420*/  REDG.E.ADD.STRONG.GPU desc[UR4][R6.64], R11 ;  /* 0x0000000b0600798e */ /* 0x000fe2000c12e104 */
[----:B------:R-:W-:Y:S05]  /*0430*/  EXIT ;  /* 0x000000000000794d */ /* 0x000fea0003800000 */
.L_x_0:
[----:B------:R-:W-:-:S00]  /*0440*/  BRA `(.L_x_0) ;  /* 0xfffffffc00fc7947 */ /* 0x000fc0000383ffff */
[----:B------:R-:W-:-:S00]  /*0450*/  NOP ;  /* 0x0000000000007918 */ /* 0x000fc00000000000 */
        /* <DEDUP_REMOVED lines=10> */
.L_x_1:


//--------------------- .nv.shared.reserved.0     --------------------------
	.section	.nv.shared.reserved.0,"aw",@nobits
	.weak		__nv_reservedSMEM_offset_0_alias
	.size		__nv_reservedSMEM_offset_0_alias, 0, 64
	.other		__nv_reservedSMEM_offset_0_alias,@"STO_CUDA_RESERVED_SHARED STV_DEFAULT"
__nv_reservedSMEM_offset_0_alias:
	.zero		0
	.zero		64


//--------------------- .nv.constant0._Z9getCorMatPiiiiiiS_ --------------------------
	.section	.nv.constant0._Z9getCorMatPiiiiiiS_,"a",@progbits
	.sectionflags	@""
	.align	4
.nv.constant0._Z9getCorMatPiiiiiiS_:
	.zero		936


//--------------------- SYMBOLS --------------------------

	.type		.nv.reservedSmem.offset0,@object
	.size		.nv.reservedSmem.offset0,0x4
